//
// Generated by NVIDIA NVVM Compiler
//
// Compiler Build ID: CL-36424714
// Cuda compilation tools, release 13.0, V13.0.88
// Based on NVVM 20.0.0
//

.version 9.0
.target sm_100
.address_size 64

	// .globl	_Z13GPU_laplace3dPKfPfiiiiii

.visible .entry _Z13GPU_laplace3dPKfPfiiiiii(
	.param .u64 .ptr .align 1 _Z13GPU_laplace3dPKfPfiiiiii_param_0,
	.param .u64 .ptr .align 1 _Z13GPU_laplace3dPKfPfiiiiii_param_1,
	.param .u32 _Z13GPU_laplace3dPKfPfiiiiii_param_2,
	.param .u32 _Z13GPU_laplace3dPKfPfiiiiii_param_3,
	.param .u32 _Z13GPU_laplace3dPKfPfiiiiii_param_4,
	.param .u32 _Z13GPU_laplace3dPKfPfiiiiii_param_5,
	.param .u32 _Z13GPU_laplace3dPKfPfiiiiii_param_6,
	.param .u32 _Z13GPU_laplace3dPKfPfiiiiii_param_7
)
{
	.reg .pred 	%p<24>;
	.reg .b32 	%r<25>;
	.reg .b32 	%f<17>;
	.reg .b64 	%rd<19>;

	ld.param.u64 	%rd3, [_Z13GPU_laplace3dPKfPfiiiiii_param_0];
	ld.param.u64 	%rd2, [_Z13GPU_laplace3dPKfPfiiiiii_param_1];
	ld.param.u32 	%r9, [_Z13GPU_laplace3dPKfPfiiiiii_param_2];
	ld.param.u32 	%r10, [_Z13GPU_laplace3dPKfPfiiiiii_param_3];
	ld.param.u32 	%r11, [_Z13GPU_laplace3dPKfPfiiiiii_param_4];
	ld.param.u32 	%r6, [_Z13GPU_laplace3dPKfPfiiiiii_param_5];
	ld.param.u32 	%r7, [_Z13GPU_laplace3dPKfPfiiiiii_param_6];
	ld.param.u32 	%r8, [_Z13GPU_laplace3dPKfPfiiiiii_param_7];
	cvta.to.global.u64 	%rd1, %rd3;
	mov.u32 	%r12, %tid.x;
	mov.u32 	%r13, %ctaid.x;
	mad.lo.s32 	%r1, %r9, %r13, %r12;
	mov.u32 	%r14, %tid.y;
	mov.u32 	%r15, %ctaid.y;
	mad.lo.s32 	%r2, %r10, %r15, %r14;
	mov.u32 	%r16, %tid.z;
	mov.u32 	%r17, %ctaid.z;
	mad.lo.s32 	%r3, %r11, %r17, %r16;
	mul.lo.s32 	%r4, %r7, %r6;
	mad.lo.s32 	%r18, %r2, %r6, %r1;
	mad.lo.s32 	%r5, %r4, %r3, %r18;
	setp.ge.s32 	%p3, %r1, %r6;
	or.b32  	%r19, %r2, %r1;
	setp.lt.s32 	%p4, %r19, 0;
	setp.ge.s32 	%p5, %r2, %r7;
	or.pred  	%p6, %p3, %p5;
	or.pred  	%p7, %p6, %p4;
	setp.lt.s32 	%p8, %r3, 0;
	or.pred  	%p9, %p8, %p7;
	setp.ge.s32 	%p10, %r3, %r8;
	or.pred  	%p11, %p10, %p9;
	@%p11 bra 	$L__BB0_7;
	setp.eq.s32 	%p13, %r1, 0;
	add.s32 	%r20, %r6, -1;
	setp.eq.s32 	%p14, %r1, %r20;
	or.pred  	%p15, %p13, %p14;
	setp.eq.s32 	%p16, %r2, 0;
	or.pred  	%p17, %p16, %p15;
	mov.pred 	%p23, -1;
	@%p17 bra 	$L__BB0_3;
	add.s32 	%r21, %r7, -1;
	setp.eq.s32 	%p23, %r2, %r21;
$L__BB0_3:
	setp.ne.s32 	%p18, %r3, 0;
	not.pred 	%p19, %p23;
	and.pred  	%p20, %p18, %p19;
	add.s32 	%r22, %r8, -1;
	setp.ne.s32 	%p21, %r3, %r22;
	and.pred  	%p22, %p20, %p21;
	@%p22 bra 	$L__BB0_5;
	mul.wide.s32 	%rd14, %r5, 4;
	add.s64 	%rd15, %rd1, %rd14;
	ld.global.nc.f32 	%f16, [%rd15];
	bra.uni 	$L__BB0_6;
$L__BB0_5:
	mul.wide.s32 	%rd4, %r5, 4;
	add.s64 	%rd5, %rd1, %rd4;
	ld.global.nc.f32 	%f4, [%rd5+-4];
	ld.global.nc.f32 	%f5, [%rd5+4];
	sub.s32 	%r23, %r5, %r6;
	mul.wide.s32 	%rd6, %r23, 4;
	add.s64 	%rd7, %rd1, %rd6;
	ld.global.nc.f32 	%f6, [%rd7];
	mul.wide.s32 	%rd8, %r6, 4;
	add.s64 	%rd9, %rd5, %rd8;
	ld.global.nc.f32 	%f7, [%rd9];
	sub.s32 	%r24, %r5, %r4;
	mul.wide.s32 	%rd10, %r24, 4;
	add.s64 	%rd11, %rd1, %rd10;
	ld.global.nc.f32 	%f8, [%rd11];
	mul.wide.s32 	%rd12, %r4, 4;
	add.s64 	%rd13, %rd5, %rd12;
	ld.global.nc.f32 	%f9, [%rd13];
	add.f32 	%f10, %f4, %f6;
	add.f32 	%f11, %f10, %f8;
	add.f32 	%f12, %f11, 0f00000000;
	add.f32 	%f13, %f5, %f7;
	add.f32 	%f14, %f13, %f9;
	add.f32 	%f15, %f12, %f14;
	mul.f32 	%f16, %f15, 0f3E2AAAAB;
$L__BB0_6:
	cvta.to.global.u64 	%rd16, %rd2;
	mul.wide.s32 	%rd17, %r5, 4;
	add.s64 	%rd18, %rd16, %rd17;
	st.global.f32 	[%rd18], %f16;
$L__BB0_7:
	ret;

}


// ===== COMPILED SASS (sm_100) =====

	.target	sm_100

	.elftype	@"ET_EXEC"


//--------------------- .note.nv.tkinfo           --------------------------
	.section	.note.nv.tkinfo,"",@"SHT_NOTE"
	.sectionflags	@"SHF_NOTE_NV_TKINFO"
	.tkinfo
        /*0018*/ 	.word	0x00000002
        /*0030*/ 	.string	""
        /*0030*/ 	.string	"ptxas"
        /*0030*/ 	.string	"Cuda compilation tools, release 13.0, V13.0.88"
        /*0030*/ 	.string	"Build cuda_13.0.r13.0/compiler.36424714_0"
        /*0030*/ 	.string	"-arch sm_100 -m 64 "



//--------------------- .note.nv.cuinfo           --------------------------
	.section	.note.nv.cuinfo,"",@"SHT_NOTE"
	.sectionflags	@"SHF_NOTE_NV_CUINFO"
        /*0018*/ 	.short	0x0002
        /*001a*/ 	.short	0x0064
        /*001c*/ 	.short	0x0082
	.zero		2


//--------------------- .nv.info                  --------------------------
	.section	.nv.info,"",@"SHT_CUDA_INFO"
	.align	4


	//----- nvinfo : EIATTR_REGCOUNT
	.align		4
        /*0000*/ 	.byte	0x04, 0x2f
        /*0002*/ 	.short	(.L_1 - .L_0)
	.align		4
.L_0:
        /*0004*/ 	.word	index@(_Z13GPU_laplace3dPKfPfiiiiii)
        /*0008*/ 	.word	0x00000014


	//----- nvinfo : EIATTR_FRAME_SIZE
	.align		4
.L_1:
        /*000c*/ 	.byte	0x04, 0x11
        /*000e*/ 	.short	(.L_3 - .L_2)
	.align		4
.L_2:
        /*0010*/ 	.word	index@(_Z13GPU_laplace3dPKfPfiiiiii)
        /*0014*/ 	.word	0x00000000


	//----- nvinfo : EIATTR_MIN_STACK_SIZE
	.align		4
.L_3:
        /*0018*/ 	.byte	0x04, 0x12
        /*001a*/ 	.short	(.L_5 - .L_4)
	.align		4
.L_4:
        /*001c*/ 	.word	index@(_Z13GPU_laplace3dPKfPfiiiiii)
        /*0020*/ 	.word	0x00000000
.L_5:


//--------------------- .nv.compat                --------------------------
	.section	.nv.compat,"",@"SHT_CUDA_COMPAT_INFO"
	.align	4
        /*0000*/ 	.byte	0x02, 0x09, 0x00, 0x00, 0x02, 0x02, 0x01, 0x00, 0x02, 0x05, 0x05, 0x00, 0x03, 0x07, 0x01, 0x01
        /*0010*/ 	.byte	0x02, 0x03, 0x00, 0x00, 0x02, 0x06, 0x01, 0x00, 0x04, 0x0b, 0x08, 0x00, 0x09, 0x00, 0x00, 0x00
        /*0020*/ 	.byte	0x00, 0x00, 0x00, 0x00


//--------------------- .nv.info._Z13GPU_laplace3dPKfPfiiiiii --------------------------
	.section	.nv.info._Z13GPU_laplace3dPKfPfiiiiii,"",@"SHT_CUDA_INFO"
	.sectionflags	@""
	.align	4


	//----- nvinfo : EIATTR_CUDA_API_VERSION
	.align		4
        /*0000*/ 	.byte	0x04, 0x37
        /*0002*/ 	.short	(.L_7 - .L_6)
.L_6:
        /*0004*/ 	.word	0x00000082


	//----- nvinfo : EIATTR_KPARAM_INFO
	.align		4
.L_7:
        /*0008*/ 	.byte	0x04, 0x17
        /*000a*/ 	.short	(.L_9 - .L_8)
.L_8:
        /*000c*/ 	.word	0x00000000
        /*0010*/ 	.short	0x0007
        /*0012*/ 	.short	0x0024
        /*0014*/ 	.byte	0x00, 0xf0, 0x11, 0x00


	//----- nvinfo : EIATTR_KPARAM_INFO
	.align		4
.L_9:
        /*0018*/ 	.byte	0x04, 0x17
        /*001a*/ 	.short	(.L_11 - .L_10)
.L_10:
        /*001c*/ 	.word	0x00000000
        /*0020*/ 	.short	0x0006
        /*0022*/ 	.short	0x0020
        /*0024*/ 	.byte	0x00, 0xf0, 0x11, 0x00


	//----- nvinfo : EIATTR_KPARAM_INFO
	.align		4
.L_11:
        /*0028*/ 	.byte	0x04, 0x17
        /*002a*/ 	.short	(.L_13 - .L_12)
.L_12:
        /*002c*/ 	.word	0x00000000
        /*0030*/ 	.short	0x0005
        /*0032*/ 	.short	0x001c
        /*0034*/ 	.byte	0x00, 0xf0, 0x11, 0x00


	//----- nvinfo : EIATTR_KPARAM_INFO
	.align		4
.L_13:
        /*0038*/ 	.byte	0x04, 0x17
        /*003a*/ 	.short	(.L_15 - .L_14)
.L_14:
        /*003c*/ 	.word	0x00000000
        /*0040*/ 	.short	0x0004
        /*0042*/ 	.short	0x0018
        /*0044*/ 	.byte	0x00, 0xf0, 0x11, 0x00


	//----- nvinfo : EIATTR_KPARAM_INFO
	.align		4
.L_15:
        /*0048*/ 	.byte	0x04, 0x17
        /*004a*/ 	.short	(.L_17 - .L_16)
.L_16:
        /*004c*/ 	.word	0x00000000
        /*0050*/ 	.short	0x0003
        /*0052*/ 	.short	0x0014
        /*0054*/ 	.byte	0x00, 0xf0, 0x11, 0x00


	//----- nvinfo : EIATTR_KPARAM_INFO
	.align		4
.L_17:
        /*0058*/ 	.byte	0x04, 0x17
        /*005a*/ 	.short	(.L_19 - .L_18)
.L_18:
        /*005c*/ 	.word	0x00000000
        /*0060*/ 	.short	0x0002
        /*0062*/ 	.short	0x0010
        /*0064*/ 	.byte	0x00, 0xf0, 0x11, 0x00


	//----- nvinfo : EIATTR_KPARAM_INFO
	.align		4
.L_19:
        /*0068*/ 	.byte	0x04, 0x17
        /*006a*/ 	.short	(.L_21 - .L_20)
.L_20:
        /*006c*/ 	.word	0x00000000
        /*0070*/ 	.short	0x0001
        /*0072*/ 	.short	0x0008
        /*0074*/ 	.byte	0x00, 0xf5, 0x21, 0x00


	//----- nvinfo : EIATTR_KPARAM_INFO
	.align		4
.L_21:
        /*0078*/ 	.byte	0x04, 0x17
        /*007a*/ 	.short	(.L_23 - .L_22)
.L_22:
        /*007c*/ 	.word	0x00000000
        /*0080*/ 	.short	0x0000
        /*0082*/ 	.short	0x0000
        /*0084*/ 	.byte	0x00, 0xf5, 0x21, 0x00


	//----- nvinfo : EIATTR_SPARSE_MMA_MASK
	.align		4
.L_23:
        /*0088*/ 	.byte	0x03, 0x50
        /*008a*/ 	.short	0x0000


	//----- nvinfo : EIATTR_MAXREG_COUNT
	.align		4
        /*008c*/ 	.byte	0x03, 0x1b
        /*008e*/ 	.short	0x00ff


	//----- nvinfo : EIATTR_MERCURY_ISA_VERSION
	.align		4
        /*0090*/ 	.byte	0x03, 0x5f
        /*0092*/ 	.short	0x0101


	//----- nvinfo : EIATTR_VRC_CTA_INIT_COUNT
	.align		4
        /*0094*/ 	.byte	0x02, 0x4a
	.zero		1
	.zero		1


	//----- nvinfo : EIATTR_EXIT_INSTR_OFFSETS
	.align		4
        /*0098*/ 	.byte	0x04, 0x1c
        /*009a*/ 	.short	(.L_25 - .L_24)


	//   ....[0]....
.L_24:
        /*009c*/ 	.word	0x00000130


	//   ....[1]....
        /*00a0*/ 	.word	0x000003f0


	//----- nvinfo : EIATTR_CRS_STACK_SIZE
	.align		4
.L_25:
        /*00a4*/ 	.byte	0x04, 0x1e
        /*00a6*/ 	.short	(.L_27 - .L_26)
.L_26:
        /*00a8*/ 	.word	0x00000000


	//----- nvinfo : EIATTR_CBANK_PARAM_SIZE
	.align		4
.L_27:
        /*00ac*/ 	.byte	0x03, 0x19
        /*00ae*/ 	.short	0x0028


	//----- nvinfo : EIATTR_PARAM_CBANK
	.align		4
        /*00b0*/ 	.byte	0x04, 0x0a
        /*00b2*/ 	.short	(.L_29 - .L_28)
	.align		4
.L_28:
        /*00b4*/ 	.word	index@(.nv.constant0._Z13GPU_laplace3dPKfPfiiiiii)
        /*00b8*/ 	.short	0x0380
        /*00ba*/ 	.short	0x0028


	//----- nvinfo : EIATTR_SW_WAR
	.align		4
.L_29:
        /*00bc*/ 	.byte	0x04, 0x36
        /*00be*/ 	.short	(.L_31 - .L_30)
.L_30:
        /*00c0*/ 	.word	0x00000008
.L_31:


//--------------------- .nv.callgraph             --------------------------
	.section	.nv.callgraph,"",@"SHT_CUDA_CALLGRAPH"
	.align	4
	.sectionentsize	8
	.align		4
        /*0000*/ 	.word	0x00000000
	.align		4
        /*0004*/ 	.word	0xffffffff
	.align		4
        /*0008*/ 	.word	0x00000000
	.align		4
        /*000c*/ 	.word	0xfffffffe
	.align		4
        /*0010*/ 	.word	0x00000000
	.align		4
        /*0014*/ 	.word	0xfffffffd
	.align		4
        /*0018*/ 	.word	0x00000000
	.align		4
        /*001c*/ 	.word	0xfffffffc


//--------------------- .text._Z13GPU_laplace3dPKfPfiiiiii --------------------------
	.section	.text._Z13GPU_laplace3dPKfPfiiiiii,"ax",@progbits
	.align	128
        .global         _Z13GPU_laplace3dPKfPfiiiiii
        .type           _Z13GPU_laplace3dPKfPfiiiiii,@function
        .size           _Z13GPU_laplace3dPKfPfiiiiii,(.L_x_3 - _Z13GPU_laplace3dPKfPfiiiiii)
        .other          _Z13GPU_laplace3dPKfPfiiiiii,@"STO_CUDA_ENTRY STV_DEFAULT"
_Z13GPU_laplace3dPKfPfiiiiii:
.text._Z13GPU_laplace3dPKfPfiiiiii:
[----:B------:R-:W-:Y:S01]  /*0000*/  LDC R1, c[0x0][0x37c] ;  /* 0x0000df00ff017b82 */ /* 0x000fe20000000800 */
[----:B------:R-:W0:Y:S07]  /*0010*/  S2R R0, SR_TID.Y ;  /* 0x0000000000007919 */ /* 0x000e2e0000002200 */
[----:B------:R-:W0:Y:S01]  /*0020*/  S2UR UR5, SR_CTAID.Y ;  /* 0x00000000000579c3 */ /* 0x000e220000002600 */
[----:B------:R-:W1:Y:S01]  /*0030*/  S2R R7, SR_TID.X ;  /* 0x0000000000077919 */ /* 0x000e620000002100 */
[----:B------:R-:W2:Y:S06]  /*0040*/  S2R R11, SR_TID.Z ;  /* 0x00000000000b7919 */ /* 0x000eac0000002300 */
[----:B------:R-:W0:Y:S08]  /*0050*/  LDC.64 R8, c[0x0][0x390] ;  /* 0x0000e400ff087b82 */ /* 0x000e300000000a00 */
[----:B------:R-:W1:Y:S08]  /*0060*/  S2UR UR4, SR_CTAID.X ;  /* 0x00000000000479c3 */ /* 0x000e700000002500 */
[----:B------:R-:W3:Y:S08]  /*0070*/  LDC.64 R4, c[0x0][0x3a0] ;  /* 0x0000e800ff047b82 */ /* 0x000ef00000000a00 */
[----:B------:R-:W4:Y:S01]  /*0080*/  LDC.64 R2, c[0x0][0x398] ;  /* 0x0000e600ff027b82 */ /* 0x000f220000000a00 */
[----:B0-----:R-:W-:-:S07]  /*0090*/  IMAD R9, R9, UR5, R0 ;  /* 0x0000000509097c24 */ /* 0x001fce000f8e0200 */
[----:B------:R-:W2:Y:S01]  /*00a0*/  S2UR UR6, SR_CTAID.Z ;  /* 0x00000000000679c3 */ /* 0x000ea20000002700 */
[----:B-1----:R-:W-:-:S05]  /*00b0*/  IMAD R0, R8, UR4, R7 ;  /* 0x0000000408007c24 */ /* 0x002fca000f8e0207 */
[C---:B------:R-:W-:Y:S02]  /*00c0*/  LOP3.LUT R6, R9.reuse, R0, RZ, 0xfc, !PT ;  /* 0x0000000009067212 */ /* 0x040fe400078efcff */
[----:B---3--:R-:W-:-:S04]  /*00d0*/  ISETP.GE.AND P0, PT, R9, R4, PT ;  /* 0x000000040900720c */ /* 0x008fc80003f06270 */
[----:B----4-:R-:W-:-:S04]  /*00e0*/  ISETP.GE.OR P0, PT, R0, R3, P0 ;  /* 0x000000030000720c */ /* 0x010fc80000706670 */
[----:B------:R-:W-:Y:S01]  /*00f0*/  ISETP.LT.OR P0, PT, R6, RZ, P0 ;  /* 0x000000ff0600720c */ /* 0x000fe20000701670 */
[----:B--2---:R-:W-:-:S05]  /*0100*/  IMAD R2, R2, UR6, R11 ;  /* 0x0000000602027c24 */ /* 0x004fca000f8e020b */
[----:B------:R-:W-:-:S04]  /*0110*/  ISETP.LT.OR P0, PT, R2, RZ, P0 ;  /* 0x000000ff0200720c */ /* 0x000fc80000701670 */
[----:B------:R-:W-:-:S13]  /*0120*/  ISETP.GE.OR P0, PT, R2, R5, P0 ;  /* 0x000000050200720c */ /* 0x000fda0000706670 */
[----:B------:R-:W-:Y:S05]  /*0130*/  @P0 EXIT ;  /* 0x000000000000094d */ /* 0x000fea0003800000 */
[----:B------:R-:W-:Y:S01]  /*0140*/  IADD3 R7, PT, PT, R3, -0x1, RZ ;  /* 0xffffffff03077810 */ /* 0x000fe20007ffe0ff */
[----:B------:R-:W0:Y:S01]  /*0150*/  LDCU.64 UR4, c[0x0][0x358] ;  /* 0x00006b00ff0477ac */ /* 0x000e220008000a00 */
[----:B------:R-:W-:Y:S01]  /*0160*/  IADD3 R5, PT, PT, R5, -0x1, RZ ;  /* 0xffffffff05057810 */ /* 0x000fe20007ffe0ff */
[----:B------:R-:W-:Y:S01]  /*0170*/  IMAD R11, R4, R3, RZ ;  /* 0x00000003040b7224 */ /* 0x000fe200078e02ff */
[----:B------:R-:W-:-:S04]  /*0180*/  ISETP.NE.AND P0, PT, R0, R7, PT ;  /* 0x000000070000720c */ /* 0x000fc80003f05270 */
[----:B------:R-:W-:Y:S01]  /*0190*/  ISETP.EQ.OR P0, PT, R0, RZ, !P0 ;  /* 0x000000ff0000720c */ /* 0x000fe20004702670 */
[----:B------:R-:W-:-:S03]  /*01a0*/  IMAD R0, R9, R3, R0 ;  /* 0x0000000309007224 */ /* 0x000fc600078e0200 */
[----:B------:R-:W-:Y:S01]  /*01b0*/  ISETP.EQ.OR P0, PT, R9, RZ, P0 ;  /* 0x000000ff0900720c */ /* 0x000fe20000702670 */
[----:B------:R-:W-:-:S12]  /*01c0*/  IMAD R13, R2, R11, R0 ;  /* 0x0000000b020d7224 */ /* 0x000fd800078e0200 */
[----:B------:R-:W-:-:S04]  /*01d0*/  @!P0 IADD3 R6, PT, PT, R4, -0x1, RZ ;  /* 0xffffffff04068810 */ /* 0x000fc80007ffe0ff */
[----:B------:R-:W-:-:S04]  /*01e0*/  ISETP.EQ.OR P0, PT, R9, R6, P0 ;  /* 0x000000060900720c */ /* 0x000fc80000702670 */
[----:B------:R-:W-:-:S04]  /*01f0*/  ISETP.NE.AND P0, PT, R2, RZ, !P0 ;  /* 0x000000ff0200720c */ /* 0x000fc80004705270 */
[----:B------:R-:W-:Y:S02]  /*0200*/  ISETP.NE.AND P0, PT, R2, R5, P0 ;  /* 0x000000050200720c */ /* 0x000fe40000705270 */
[----:B------:R-:W1:Y:S11]  /*0210*/  LDC.64 R4, c[0x0][0x388] ;  /* 0x0000e200ff047b82 */ /* 0x000e760000000a00 */
[----:B------:R-:W2:Y:S02]  /*0220*/  @!P0 LDC.64 R6, c[0x0][0x380] ;  /* 0x0000e000ff068b82 */ /* 0x000ea40000000a00 */
[----:B--2---:R-:W-:-:S06]  /*0230*/  @!P0 IMAD.WIDE R6, R13, 0x4, R6 ;  /* 0x000000040d068825 */ /* 0x004fcc00078e0206 */
[----:B0-----:R0:W5:Y:S01]  /*0240*/  @!P0 LDG.E.CONSTANT R7, desc[UR4][R6.64] ;  /* 0x0000000406078981 */ /* 0x001162000c1e9900 */
[----:B------:R-:W-:Y:S01]  /*0250*/  BSSY.RECONVERGENT B0, `(.L_x_0) ;  /* 0x0000018000007945 */ /* 0x000fe20003800200 */
[----:B-1----:R-:W-:-:S03]  /*0260*/  IMAD.WIDE R4, R13, 0x4, R4 ;  /* 0x000000040d047825 */ /* 0x002fc600078e0204 */
[----:B------:R-:W-:Y:S05]  /*0270*/  @!P0 BRA `(.L_x_1) ;  /* 0x0000000000548947 */ /* 0x000fea0003800000 */
[----:B------:R-:W1:Y:S01]  /*0280*/  LDC.64 R8, c[0x0][0x380] ;  /* 0x0000e000ff087b82 */ /* 0x000e620000000a00 */
[----:B-----5:R-:W-:Y:S02]  /*0290*/  IADD3 R7, PT, PT, R13, -R3, RZ ;  /* 0x800000030d077210 */ /* 0x020fe40007ffe0ff */
[----:B------:R-:W-:Y:S01]  /*02a0*/  IADD3 R15, PT, PT, -R11, R13, RZ ;  /* 0x0000000d0b0f7210 */ /* 0x000fe20007ffe1ff */
[----:B-1----:R-:W-:-:S04]  /*02b0*/  IMAD.WIDE R12, R13, 0x4, R8 ;  /* 0x000000040d0c7825 */ /* 0x002fc800078e0208 */
[--C-:B0-----:R-:W-:Y:S01]  /*02c0*/  IMAD.WIDE R6, R7, 0x4, R8.reuse ;  /* 0x0000000407067825 */ /* 0x101fe200078e0208 */
[----:B------:R-:W2:Y:S03]  /*02d0*/  LDG.E.CONSTANT R0, desc[UR4][R12.64+-0x4] ;  /* 0xfffffc040c007981 */ /* 0x000ea6000c1e9900 */
[----:B------:R-:W-:Y:S01]  /*02e0*/  IMAD.WIDE R8, R15, 0x4, R8 ;  /* 0x000000040f087825 */ /* 0x000fe200078e0208 */
[----:B------:R-:W3:Y:S03]  /*02f0*/  LDG.E.CONSTANT R14, desc[UR4][R12.64+0x4] ;  /* 0x000004040c0e7981 */ /* 0x000ee6000c1e9900 */
[--C-:B------:R-:W-:Y:S01]  /*0300*/  IMAD.WIDE R2, R3, 0x4, R12.reuse ;  /* 0x0000000403027825 */ /* 0x100fe200078e020c */
[----:B------:R-:W2:Y:S03]  /*0310*/  LDG.E.CONSTANT R7, desc[UR4][R6.64] ;  /* 0x0000000406077981 */ /* 0x000ea6000c1e9900 */
[----:B------:R-:W-:Y:S01]  /*0320*/  IMAD.WIDE R10, R11, 0x4, R12 ;  /* 0x000000040b0a7825 */ /* 0x000fe200078e020c */
[----:B------:R-:W4:Y:S04]  /*0330*/  LDG.E.CONSTANT R8, desc[UR4][R8.64] ;  /* 0x0000000408087981 */ /* 0x000f28000c1e9900 */
[----:B------:R-:W3:Y:S04]  /*0340*/  LDG.E.CONSTANT R3, desc[UR4][R2.64] ;  /* 0x0000000402037981 */ /* 0x000ee8000c1e9900 */
[----:B------:R-:W3:Y:S01]  /*0350*/  LDG.E.CONSTANT R10, desc[UR4][R10.64] ;  /* 0x000000040a0a7981 */ /* 0x000ee2000c1e9900 */
[----:B--2---:R-:W-:-:S04]  /*0360*/  FADD R15, R0, R7 ;  /* 0x00000007000f7221 */ /* 0x004fc80000000000 */
[----:B----4-:R-:W-:Y:S01]  /*0370*/  FADD R15, R8, R15 ;  /* 0x0000000f080f7221 */ /* 0x010fe20000000000 */
[----:B---3--:R-:W-:-:S03]  /*0380*/  FADD R17, R14, R3 ;  /* 0x000000030e117221 */ /* 0x008fc60000000000 */
[----:B------:R-:W-:Y:S01]  /*0390*/  FADD R15, RZ, R15 ;  /* 0x0000000fff0f7221 */ /* 0x000fe20000000000 */
[----:B------:R-:W-:-:S04]  /*03a0*/  FADD R0, R10, R17 ;  /* 0x000000110a007221 */ /* 0x000fc80000000000 */
[----:B------:R-:W-:-:S04]  /*03b0*/  FADD R0, R15, R0 ;  /* 0x000000000f007221 */ /* 0x000fc80000000000 */
[----:B------:R-:W-:-:S07]  /*03c0*/  FMUL R7, R0, 0.16666667163372039795 ;  /* 0x3e2aaaab00077820 */ /* 0x000fce0000400000 */
.L_x_1:
[----:B------:R-:W-:Y:S05]  /*03d0*/  BSYNC.RECONVERGENT B0 ;  /* 0x0000000000007941 */ /* 0x000fea0003800200 */
.L_x_0:
[----:B-----5:R-:W-:Y:S01]  /*03e0*/  STG.E desc[UR4][R4.64], R7 ;  /* 0x0000000704007986 */ /* 0x020fe2000c101904 */
[----:B------:R-:W-:Y:S05]  /*03f0*/  EXIT ;  /* 0x000000000000794d */ /* 0x000fea0003800000 */
.L_x_2:
[----:B------:R-:W-:-:S00]  /*0400*/  BRA `(.L_x_2) ;  /* 0xfffffffc00fc7947 */ /* 0x000fc0000383ffff */
[----:B------:R-:W-:-:S00]  /*0410*/  NOP ;  /* 0x0000000000007918 */ /* 0x000fc00000000000 */
        /* <DEDUP_REMOVED lines=14> */
.L_x_3:


//--------------------- .nv.shared.reserved.0     --------------------------
	.section	.nv.shared.reserved.0,"aw",@nobits
	.weak		__nv_reservedSMEM_offset_0_alias
	.size		__nv_reservedSMEM_offset_0_alias, 0, 64
	.other		__nv_reservedSMEM_offset_0_alias,@"STO_CUDA_RESERVED_SHARED STV_DEFAULT"
__nv_reservedSMEM_offset_0_alias:
	.zero		0
	.zero		64


//--------------------- .nv.constant0._Z13GPU_laplace3dPKfPfiiiiii --------------------------
	.section	.nv.constant0._Z13GPU_laplace3dPKfPfiiiiii,"a",@progbits
	.sectionflags	@""
	.align	4
.nv.constant0._Z13GPU_laplace3dPKfPfiiiiii:
	.zero		936


//--------------------- SYMBOLS --------------------------

	.type		.nv.reservedSmem.offset0,@object
	.size		.nv.reservedSmem.offset0,0x4
